	.headerflags	@"EF_CUDA_TEXMODE_UNIFIED EF_CUDA_64BIT_ADDRESS EF_CUDA_ACCELERATORS EF_CUDA_SM90 EF_CUDA_VIRTUAL_SM(EF_CUDA_SM90)"
	.elftype	@"ET_EXEC"


//--------------------- .nv.info                  --------------------------
	.section	.nv.info,"",@"SHT_CUDA_INFO"
	.align	4


	//----- nvinfo : EIATTR_REGCOUNT
	.align		4
        /*0000*/ 	.byte	0x04, 0x2f
        /*0002*/ 	.short	(.L_1 - .L_0)
	.align		4
.L_0:
        /*0004*/ 	.word	index@(triton_poi_fused_add_mul_12)
        /*0008*/ 	.word	0x00000017


	//----- nvinfo : EIATTR_MIN_STACK_SIZE
	.align		4
.L_1:
        /*000c*/ 	.byte	0x04, 0x12
        /*000e*/ 	.short	(.L_3 - .L_2)
	.align		4
.L_2:
        /*0010*/ 	.word	index@(triton_poi_fused_add_mul_12)
        /*0014*/ 	.word	0x00000000


	//----- nvinfo : EIATTR_FRAME_SIZE
	.align		4
.L_3:
        /*0018*/ 	.byte	0x04, 0x11
        /*001a*/ 	.short	(.L_5 - .L_4)
	.align		4
.L_4:
        /*001c*/ 	.word	index@(triton_poi_fused_add_mul_12)
        /*0020*/ 	.word	0x00000000


	//----- nvinfo : EIATTR_MIN_STACK_SIZE
	.align		4
.L_5:
        /*0024*/ 	.byte	0x04, 0x12
        /*0026*/ 	.short	(.L_7 - .L_6)
	.align		4
.L_6:
        /*0028*/ 	.word	index@(triton_poi_fused_add_mul_12)
        /*002c*/ 	.word	0x00000000
.L_7:


//--------------------- .nv.info.triton_poi_fused_add_mul_12 --------------------------
	.section	.nv.info.triton_poi_fused_add_mul_12,"",@"SHT_CUDA_INFO"
	.sectionflags	@""
	.align	4


	//----- nvinfo : EIATTR_CUDA_API_VERSION
	.align		4
        /*0000*/ 	.byte	0x04, 0x37
        /*0002*/ 	.short	(.L_9 - .L_8)
.L_8:
        /*0004*/ 	.word	0x0000007c


	//----- nvinfo : EIATTR_KPARAM_INFO
	.align		4
.L_9:
        /*0008*/ 	.byte	0x04, 0x17
        /*000a*/ 	.short	(.L_11 - .L_10)
.L_10:
        /*000c*/ 	.word	0x00000000
        /*0010*/ 	.short	0x0006
        /*0012*/ 	.short	0x0030
        /*0014*/ 	.byte	0x00, 0xf0, 0x11, 0x00


	//----- nvinfo : EIATTR_KPARAM_INFO
	.align		4
.L_11:
        /*0018*/ 	.byte	0x04, 0x17
        /*001a*/ 	.short	(.L_13 - .L_12)
.L_12:
        /*001c*/ 	.word	0x00000000
        /*0020*/ 	.short	0x0005
        /*0022*/ 	.short	0x0028
        /*0024*/ 	.byte	0x00, 0xf4, 0x21, 0x00


	//----- nvinfo : EIATTR_KPARAM_INFO
	.align		4
.L_13:
        /*0028*/ 	.byte	0x04, 0x17
        /*002a*/ 	.short	(.L_15 - .L_14)
.L_14:
        /*002c*/ 	.word	0x00000000
        /*0030*/ 	.short	0x0004
        /*0032*/ 	.short	0x0020
        /*0034*/ 	.byte	0x00, 0xf4, 0x21, 0x00


	//----- nvinfo : EIATTR_KPARAM_INFO
	.align		4
.L_15:
        /*0038*/ 	.byte	0x04, 0x17
        /*003a*/ 	.short	(.L_17 - .L_16)
.L_16:
        /*003c*/ 	.word	0x00000000
        /*0040*/ 	.short	0x0003
        /*0042*/ 	.short	0x0018
        /*0044*/ 	.byte	0x00, 0xf4, 0x21, 0x00


	//----- nvinfo : EIATTR_KPARAM_INFO
	.align		4
.L_17:
        /*0048*/ 	.byte	0x04, 0x17
        /*004a*/ 	.short	(.L_19 - .L_18)
.L_18:
        /*004c*/ 	.word	0x00000000
        /*0050*/ 	.short	0x0002
        /*0052*/ 	.short	0x0010
        /*0054*/ 	.byte	0x00, 0xf4, 0x21, 0x00


	//----- nvinfo : EIATTR_KPARAM_INFO
	.align		4
.L_19:
        /*0058*/ 	.byte	0x04, 0x17
        /*005a*/ 	.short	(.L_21 - .L_20)
.L_20:
        /*005c*/ 	.word	0x00000000
        /*0060*/ 	.short	0x0001
        /*0062*/ 	.short	0x0008
        /*0064*/ 	.byte	0x00, 0xf4, 0x21, 0x00


	//----- nvinfo : EIATTR_KPARAM_INFO
	.align		4
.L_21:
        /*0068*/ 	.byte	0x04, 0x17
        /*006a*/ 	.short	(.L_23 - .L_22)
.L_22:
        /*006c*/ 	.word	0x00000000
        /*0070*/ 	.short	0x0000
        /*0072*/ 	.short	0x0000
        /*0074*/ 	.byte	0x00, 0xf4, 0x21, 0x00


	//----- nvinfo : EIATTR_SPARSE_MMA_MASK
	.align		4
.L_23:
        /*0078*/ 	.byte	0x03, 0x50
        /*007a*/ 	.short	0x0000


	//----- nvinfo : EIATTR_MAXREG_COUNT
	.align		4
        /*007c*/ 	.byte	0x03, 0x1b
        /*007e*/ 	.short	0x00ff


	//----- nvinfo : EIATTR_EXIT_INSTR_OFFSETS
	.align		4
        /*0080*/ 	.byte	0x04, 0x1c
        /*0082*/ 	.short	(.L_25 - .L_24)


	//   ....[0]....
.L_24:
        /*0084*/ 	.word	0x00000290


	//   ....[1]....
        /*0088*/ 	.word	0x000002b0


	//----- nvinfo : EIATTR_REQNTID
	.align		4
.L_25:
        /*008c*/ 	.byte	0x04, 0x10
        /*008e*/ 	.short	(.L_27 - .L_26)
.L_26:
        /*0090*/ 	.word	0x00000020
        /*0094*/ 	.word	0x00000001
        /*0098*/ 	.word	0x00000001


	//----- nvinfo : EIATTR_CBANK_PARAM_SIZE
	.align		4
.L_27:
        /*009c*/ 	.byte	0x03, 0x19
        /*009e*/ 	.short	0x0034


	//----- nvinfo : EIATTR_PARAM_CBANK
	.align		4
        /*00a0*/ 	.byte	0x04, 0x0a
        /*00a2*/ 	.short	(.L_29 - .L_28)
	.align		4
.L_28:
        /*00a4*/ 	.word	index@(.nv.constant0.triton_poi_fused_add_mul_12)
        /*00a8*/ 	.short	0x0210
        /*00aa*/ 	.short	0x0034


	//----- nvinfo : EIATTR_SW_WAR
	.align		4
.L_29:
        /*00ac*/ 	.byte	0x04, 0x36
        /*00ae*/ 	.short	(.L_31 - .L_30)
.L_30:
        /*00b0*/ 	.word	0x00000008
.L_31:


//--------------------- .nv.callgraph             --------------------------
	.section	.nv.callgraph,"",@"SHT_CUDA_CALLGRAPH"
	.align	4
	.sectionentsize	8
	.align		4
        /*0000*/ 	.word	0x00000000
	.align		4
        /*0004*/ 	.word	0xffffffff
	.align		4
        /*0008*/ 	.word	0x00000000
	.align		4
        /*000c*/ 	.word	0xfffffffe
	.align		4
        /*0010*/ 	.word	0x00000000
	.align		4
        /*0014*/ 	.word	0xfffffffd
	.align		4
        /*0018*/ 	.word	0x00000000
	.align		4
        /*001c*/ 	.word	0xfffffffc


//--------------------- .text.triton_poi_fused_add_mul_12 --------------------------
	.section	.text.triton_poi_fused_add_mul_12,"ax",@progbits
	.align	128
        .global         triton_poi_fused_add_mul_12
        .type           triton_poi_fused_add_mul_12,@function
        .size           triton_poi_fused_add_mul_12,(.L_x_1 - triton_poi_fused_add_mul_12)
        .other          triton_poi_fused_add_mul_12,@"STO_CUDA_ENTRY STV_DEFAULT"
triton_poi_fused_add_mul_12:
.text.triton_poi_fused_add_mul_12:
[----:B------:R-:W0:Y:S01]  /*0000*/  LDC R1, c[0x0][0x28] ;  /* 0x00000a00ff017b82 */ /* 0x000e220000000800 */
[----:B------:R-:W1:Y:S07]  /*0010*/  S2R R20, SR_TID.X ;  /* 0x0000000000147919 */ /* 0x000e6e0000002100 */
[----:B------:R-:W2:Y:S01]  /*0020*/  LDC.64 R6, c[0x0][0x220] ;  /* 0x00008800ff067b82 */ /* 0x000ea20000000a00 */
[----:B------:R-:W-:Y:S01]  /*0030*/  HFMA2.MMA R14, -RZ, RZ, 0, 0 ;  /* 0x00000000ff0e7435 */ /* 0x000fe200000001ff */
[----:B------:R-:W-:Y:S01]  /*0040*/  ULDC.64 UR4, c[0x0][0x208] ;  /* 0x0000820000047ab9 */ /* 0x000fe20000000a00 */
[----:B------:R-:W3:Y:S05]  /*0050*/  S2R R15, SR_CTAID.X ;  /* 0x00000000000f7919 */ /* 0x000eea0000002500 */
[----:B------:R-:W4:Y:S08]  /*0060*/  LDC.64 R10, c[0x0][0x230] ;  /* 0x00008c00ff0a7b82 */ /* 0x000f300000000a00 */
[----:B------:R-:W5:Y:S08]  /*0070*/  LDC.64 R4, c[0x0][0x218] ;  /* 0x00008600ff047b82 */ /* 0x000f700000000a00 */
[----:B------:R-:W2:Y:S01]  /*0080*/  LDC.64 R8, c[0x0][0x228] ;  /* 0x00008a00ff087b82 */ /* 0x000ea20000000a00 */
[----:B-1----:R-:W-:-:S07]  /*0090*/  LOP3.LUT R0, R20, 0xf, RZ, 0xc0, !PT ;  /* 0x0000000f14007812 */ /* 0x002fce00078ec0ff */
[----:B------:R-:W1:Y:S01]  /*00a0*/  LDC.64 R2, c[0x0][0x210] ;  /* 0x00008400ff027b82 */ /* 0x000e620000000a00 */
[----:B---3--:R-:W-:Y:S02]  /*00b0*/  SHF.R.S32.HI R12, RZ, 0x1b, R15 ;  /* 0x0000001bff0c7819 */ /* 0x008fe4000001140f */
[----:B------:R-:W-:Y:S02]  /*00c0*/  LEA R15, R15, R0, 0x4 ;  /* 0x000000000f0f7211 */ /* 0x000fe400078e20ff */
[----:B------:R-:W-:-:S03]  /*00d0*/  SGXT R0, R12, 0x1 ;  /* 0x000000010c00781a */ /* 0x000fc60000000200 */
[----:B------:R-:W3:Y:S01]  /*00e0*/  LDC.64 R12, c[0x0][0x238] ;  /* 0x00008e00ff0c7b82 */ /* 0x000ee20000000a00 */
[C---:B------:R-:W-:Y:S01]  /*00f0*/  ISETP.GE.AND P0, PT, R15.reuse, 0x10, PT ;  /* 0x000000100f00780c */ /* 0x040fe20003f06270 */
[----:B-----5:R-:W-:Y:S01]  /*0100*/  IMAD.WIDE R4, R15, 0x4, R4 ;  /* 0x000000040f047825 */ /* 0x020fe200078e0204 */
[----:B------:R-:W-:-:S04]  /*0110*/  LEA.HI R0, R0, R15, RZ, 0x2 ;  /* 0x0000000f00007211 */ /* 0x000fc800078f10ff */
[----:B------:R-:W-:-:S04]  /*0120*/  LOP3.LUT R0, R0, 0xfffffffc, RZ, 0xc0, !PT ;  /* 0xfffffffc00007812 */ /* 0x000fc800078ec0ff */
[----:B------:R-:W-:Y:S02]  /*0130*/  IADD3 R17, R15, -R0, RZ ;  /* 0x800000000f117210 */ /* 0x000fe40007ffe0ff */
[----:B------:R-:W-:Y:S01]  /*0140*/  CS2R R18, SRZ ;  /* 0x0000000000127805 */ /* 0x000fe2000001ff00 */
[----:B0-2---:R-:W-:Y:S01]  /*0150*/  IMAD.WIDE R8, R15, 0x4, R8 ;  /* 0x000000040f087825 */ /* 0x005fe200078e0208 */
[----:B------:R3:W2:Y:S01]  /*0160*/  @!P0 LDG.E R14, desc[UR4][R4.64] ;  /* 0x00000004040e8981 */ /* 0x0006a2000c1e1900 */
[----:B------:R-:W-:Y:S02]  /*0170*/  MOV R0, RZ ;  /* 0x000000ff00007202 */ /* 0x000fe40000000f00 */
[----:B------:R-:W-:-:S04]  /*0180*/  IMAD.WIDE R6, R17, 0x4, R6 ;  /* 0x0000000411067825 */ /* 0x000fc800078e0206 */
[----:B----4-:R-:W-:Y:S01]  /*0190*/  IMAD.WIDE R10, R17, 0x4, R10 ;  /* 0x00000004110a7825 */ /* 0x010fe200078e020a */
[----:B------:R-:W-:-:S03]  /*01a0*/  CS2R R16, SRZ ;  /* 0x0000000000107805 */ /* 0x000fc6000001ff00 */
[C---:B-1----:R-:W-:Y:S01]  /*01b0*/  IMAD.WIDE R2, R15.reuse, 0x4, R2 ;  /* 0x000000040f027825 */ /* 0x042fe200078e0202 */
[----:B------:R-:W4:Y:S04]  /*01c0*/  @!P0 LDG.E.EL R19, desc[UR4][R10.64] ;  /* 0x000000040a138981 */ /* 0x000f28000c2e1900 */
[----:B------:R-:W2:Y:S01]  /*01d0*/  @!P0 LDG.E.EL R17, desc[UR4][R6.64] ;  /* 0x0000000406118981 */ /* 0x000ea2000c2e1900 */
[----:B---3--:R-:W-:-:S03]  /*01e0*/  IMAD.WIDE R4, R15, 0x4, R12 ;  /* 0x000000040f047825 */ /* 0x008fc600078e020c */
[----:B------:R-:W4:Y:S04]  /*01f0*/  @!P0 LDG.E R16, desc[UR4][R8.64] ;  /* 0x0000000408108981 */ /* 0x000f28000c1e1900 */
[----:B------:R-:W3:Y:S04]  /*0200*/  @!P0 LDG.E R0, desc[UR4][R2.64] ;  /* 0x0000000402008981 */ /* 0x000ee8000c1e1900 */
[----:B------:R-:W5:Y:S01]  /*0210*/  @!P0 LDG.E R18, desc[UR4][R4.64] ;  /* 0x0000000404128981 */ /* 0x000f62000c1e1900 */
[----:B------:R-:W-:-:S04]  /*0220*/  LOP3.LUT P0, RZ, R20, 0x10, RZ, 0xc0, !PT ;  /* 0x0000001014ff7812 */ /* 0x000fc8000780c0ff */
[----:B------:R-:W-:Y:S01]  /*0230*/  ISETP.LT.AND P0, PT, R15, 0x10, !P0 ;  /* 0x000000100f00780c */ /* 0x000fe20004701270 */
[----:B--2---:R-:W-:Y:S01]  /*0240*/  FADD R17, R17, R14 ;  /* 0x0000000e11117221 */ /* 0x004fe20000000000 */
[----:B----4-:R-:W-:-:S03]  /*0250*/  FADD R16, R19, R16 ;  /* 0x0000001013107221 */ /* 0x010fc60000000000 */
[----:B---3--:R-:W-:-:S04]  /*0260*/  FADD R17, R17, R0 ;  /* 0x0000000011117221 */ /* 0x008fc80000000000 */
[----:B------:R-:W-:-:S04]  /*0270*/  FADD R17, R16, R17 ;  /* 0x0000001110117221 */ /* 0x000fc80000000000 */
[----:B-----5:R-:W-:Y:S01]  /*0280*/  FMUL R17, R17, R18 ;  /* 0x0000001211117220 */ /* 0x020fe20000400000 */
[----:B------:R-:W-:Y:S06]  /*0290*/  @!P0 EXIT ;  /* 0x000000000000894d */ /* 0x000fec0003800000 */
[----:B------:R-:W-:Y:S01]  /*02a0*/  STG.E desc[UR4][R2.64], R17 ;  /* 0x0000001102007986 */ /* 0x000fe2000c101904 */
[----:B------:R-:W-:Y:S05]  /*02b0*/  EXIT ;  /* 0x000000000000794d */ /* 0x000fea0003800000 */
.L_x_0:
[----:B------:R-:W-:-:S00]  /*02c0*/  BRA `(.L_x_0) ;  /* 0xfffffffc00fc7947 */ /* 0x000fc0000383ffff */
[----:B------:R-:W-:-:S00]  /*02d0*/  NOP ;  /* 0x0000000000007918 */ /* 0x000fc00000000000 */
        /* <DEDUP_REMOVED lines=10> */
.L_x_1:


//--------------------- .nv.constant0.triton_poi_fused_add_mul_12 --------------------------
	.section	.nv.constant0.triton_poi_fused_add_mul_12,"a",@progbits
	.sectionflags	@""
	.align	4
.nv.constant0.triton_poi_fused_add_mul_12:
	.zero		580
